	.headerflags	@"EF_CUDA_TEXMODE_UNIFIED EF_CUDA_64BIT_ADDRESS EF_CUDA_ACCELERATORS EF_CUDA_SM90 EF_CUDA_VIRTUAL_SM(EF_CUDA_SM90)"
	.elftype	@"ET_EXEC"


//--------------------- .nv.info                  --------------------------
	.section	.nv.info,"",@"SHT_CUDA_INFO"
	.align	4


	//----- nvinfo : EIATTR_REGCOUNT
	.align		4
        /*0000*/ 	.byte	0x04, 0x2f
        /*0002*/ 	.short	(.L_1 - .L_0)
	.align		4
.L_0:
        /*0004*/ 	.word	index@(triton_poi_fused_cat_24)
        /*0008*/ 	.word	0x00000012


	//----- nvinfo : EIATTR_MIN_STACK_SIZE
	.align		4
.L_1:
        /*000c*/ 	.byte	0x04, 0x12
        /*000e*/ 	.short	(.L_3 - .L_2)
	.align		4
.L_2:
        /*0010*/ 	.word	index@(triton_poi_fused_cat_24)
        /*0014*/ 	.word	0x00000000


	//----- nvinfo : EIATTR_FRAME_SIZE
	.align		4
.L_3:
        /*0018*/ 	.byte	0x04, 0x11
        /*001a*/ 	.short	(.L_5 - .L_4)
	.align		4
.L_4:
        /*001c*/ 	.word	index@(triton_poi_fused_cat_24)
        /*0020*/ 	.word	0x00000000


	//----- nvinfo : EIATTR_MIN_STACK_SIZE
	.align		4
.L_5:
        /*0024*/ 	.byte	0x04, 0x12
        /*0026*/ 	.short	(.L_7 - .L_6)
	.align		4
.L_6:
        /*0028*/ 	.word	index@(triton_poi_fused_cat_24)
        /*002c*/ 	.word	0x00000000
.L_7:


//--------------------- .nv.info.triton_poi_fused_cat_24 --------------------------
	.section	.nv.info.triton_poi_fused_cat_24,"",@"SHT_CUDA_INFO"
	.sectionflags	@""
	.align	4


	//----- nvinfo : EIATTR_CUDA_API_VERSION
	.align		4
        /*0000*/ 	.byte	0x04, 0x37
        /*0002*/ 	.short	(.L_9 - .L_8)
.L_8:
        /*0004*/ 	.word	0x0000007c


	//----- nvinfo : EIATTR_KPARAM_INFO
	.align		4
.L_9:
        /*0008*/ 	.byte	0x04, 0x17
        /*000a*/ 	.short	(.L_11 - .L_10)
.L_10:
        /*000c*/ 	.word	0x00000000
        /*0010*/ 	.short	0x0003
        /*0012*/ 	.short	0x0018
        /*0014*/ 	.byte	0x00, 0xf0, 0x11, 0x00


	//----- nvinfo : EIATTR_KPARAM_INFO
	.align		4
.L_11:
        /*0018*/ 	.byte	0x04, 0x17
        /*001a*/ 	.short	(.L_13 - .L_12)
.L_12:
        /*001c*/ 	.word	0x00000000
        /*0020*/ 	.short	0x0002
        /*0022*/ 	.short	0x0010
        /*0024*/ 	.byte	0x00, 0xf4, 0x21, 0x00


	//----- nvinfo : EIATTR_KPARAM_INFO
	.align		4
.L_13:
        /*0028*/ 	.byte	0x04, 0x17
        /*002a*/ 	.short	(.L_15 - .L_14)
.L_14:
        /*002c*/ 	.word	0x00000000
        /*0030*/ 	.short	0x0001
        /*0032*/ 	.short	0x0008
        /*0034*/ 	.byte	0x00, 0xf4, 0x21, 0x00


	//----- nvinfo : EIATTR_KPARAM_INFO
	.align		4
.L_15:
        /*0038*/ 	.byte	0x04, 0x17
        /*003a*/ 	.short	(.L_17 - .L_16)
.L_16:
        /*003c*/ 	.word	0x00000000
        /*0040*/ 	.short	0x0000
        /*0042*/ 	.short	0x0000
        /*0044*/ 	.byte	0x00, 0xf4, 0x21, 0x00


	//----- nvinfo : EIATTR_SPARSE_MMA_MASK
	.align		4
.L_17:
        /*0048*/ 	.byte	0x03, 0x50
        /*004a*/ 	.short	0x0000


	//----- nvinfo : EIATTR_MAXREG_COUNT
	.align		4
        /*004c*/ 	.byte	0x03, 0x1b
        /*004e*/ 	.short	0x00ff


	//----- nvinfo : EIATTR_EXIT_INSTR_OFFSETS
	.align		4
        /*0050*/ 	.byte	0x04, 0x1c
        /*0052*/ 	.short	(.L_19 - .L_18)


	//   ....[0]....
.L_18:
        /*0054*/ 	.word	0x00000380


	//----- nvinfo : EIATTR_REQNTID
	.align		4
.L_19:
        /*0058*/ 	.byte	0x04, 0x10
        /*005a*/ 	.short	(.L_21 - .L_20)
.L_20:
        /*005c*/ 	.word	0x00000080
        /*0060*/ 	.word	0x00000001
        /*0064*/ 	.word	0x00000001


	//----- nvinfo : EIATTR_CBANK_PARAM_SIZE
	.align		4
.L_21:
        /*0068*/ 	.byte	0x03, 0x19
        /*006a*/ 	.short	0x001c


	//----- nvinfo : EIATTR_PARAM_CBANK
	.align		4
        /*006c*/ 	.byte	0x04, 0x0a
        /*006e*/ 	.short	(.L_23 - .L_22)
	.align		4
.L_22:
        /*0070*/ 	.word	index@(.nv.constant0.triton_poi_fused_cat_24)
        /*0074*/ 	.short	0x0210
        /*0076*/ 	.short	0x001c


	//----- nvinfo : EIATTR_SW_WAR
	.align		4
.L_23:
        /*0078*/ 	.byte	0x04, 0x36
        /*007a*/ 	.short	(.L_25 - .L_24)
.L_24:
        /*007c*/ 	.word	0x00000008
.L_25:


//--------------------- .nv.callgraph             --------------------------
	.section	.nv.callgraph,"",@"SHT_CUDA_CALLGRAPH"
	.align	4
	.sectionentsize	8
	.align		4
        /*0000*/ 	.word	0x00000000
	.align		4
        /*0004*/ 	.word	0xffffffff
	.align		4
        /*0008*/ 	.word	0x00000000
	.align		4
        /*000c*/ 	.word	0xfffffffe
	.align		4
        /*0010*/ 	.word	0x00000000
	.align		4
        /*0014*/ 	.word	0xfffffffd
	.align		4
        /*0018*/ 	.word	0x00000000
	.align		4
        /*001c*/ 	.word	0xfffffffc


//--------------------- .text.triton_poi_fused_cat_24 --------------------------
	.section	.text.triton_poi_fused_cat_24,"ax",@progbits
	.align	128
        .global         triton_poi_fused_cat_24
        .type           triton_poi_fused_cat_24,@function
        .size           triton_poi_fused_cat_24,(.L_x_1 - triton_poi_fused_cat_24)
        .other          triton_poi_fused_cat_24,@"STO_CUDA_ENTRY STV_DEFAULT"
triton_poi_fused_cat_24:
.text.triton_poi_fused_cat_24:
[----:B------:R-:W-:Y:S01]  /*0000*/  LDC R1, c[0x0][0x28] ;  /* 0x00000a00ff017b82 */ /* 0x000fe20000000800 */
[----:B------:R-:W1:Y:S01]  /*0010*/  S2R R0, SR_TID.X ;  /* 0x0000000000007919 */ /* 0x000e620000002100 */
[----:B------:R-:W-:Y:S01]  /*0020*/  ULDC.64 UR4, c[0x0][0x218] ;  /* 0x0000860000047ab9 */ /* 0x000fe20000000a00 */
[----:B------:R-:W2:Y:S01]  /*0030*/  S2R R7, SR_CTAID.X ;  /* 0x0000000000077919 */ /* 0x000ea20000002500 */
[----:B-1----:R-:W-:Y:S01]  /*0040*/  IMAD.SHL.U32 R0, R0, 0x2, RZ ;  /* 0x0000000200007824 */ /* 0x002fe200078e00ff */
[----:B--2---:R-:W-:-:S04]  /*0050*/  SHF.R.S32.HI R11, RZ, 0x17, R7 ;  /* 0x00000017ff0b7819 */ /* 0x004fc80000011407 */
[----:B------:R-:W-:Y:S02]  /*0060*/  LOP3.LUT R0, R0, 0xfe, RZ, 0xc0, !PT ;  /* 0x000000fe00007812 */ /* 0x000fe400078ec0ff */
[----:B------:R-:W-:-:S03]  /*0070*/  SGXT R11, R11, 0x1 ;  /* 0x000000010b0b781a */ /* 0x000fc60000000200 */
[----:B------:R-:W-:-:S05]  /*0080*/  IMAD R0, R7, 0x100, R0 ;  /* 0x0000010007007824 */ /* 0x000fca00078e0200 */
[----:B------:R-:W-:Y:S02]  /*0090*/  SHF.R.S32.HI R3, RZ, 0x1f, R0 ;  /* 0x0000001fff037819 */ /* 0x000fe40000011400 */
[-C--:B------:R-:W-:Y:S02]  /*00a0*/  LEA.HI R12, R11, R0.reuse, RZ, 0xe ;  /* 0x000000000b0c7211 */ /* 0x080fe400078f70ff */
[----:B------:R-:W-:-:S04]  /*00b0*/  LEA.HI R3, R3, R0, RZ, 0x8 ;  /* 0x0000000003037211 */ /* 0x000fc800078f40ff */
[----:B------:R-:W-:Y:S02]  /*00c0*/  LOP3.LUT R5, R3, 0xffffff00, RZ, 0xc0, !PT ;  /* 0xffffff0003057812 */ /* 0x000fe400078ec0ff */
[----:B------:R-:W-:-:S03]  /*00d0*/  SHF.R.S32.HI R4, RZ, 0x8, R3 ;  /* 0x00000008ff047819 */ /* 0x000fc60000011403 */
[----:B------:R-:W-:Y:S01]  /*00e0*/  IMAD.IADD R9, R0, 0x1, -R5 ;  /* 0x0000000100097824 */ /* 0x000fe200078e0a05 */
[C---:B------:R-:W-:Y:S01]  /*00f0*/  LEA.HI R2, R4.reuse, R4, RZ, 0x6 ;  /* 0x0000000404027211 */ /* 0x040fe200078f30ff */
[----:B------:R-:W-:-:S03]  /*0100*/  IMAD.SHL.U32 R6, R4, 0x80, RZ ;  /* 0x0000008004067824 */ /* 0x000fc600078e00ff */
[----:B------:R-:W-:Y:S02]  /*0110*/  SHF.R.S32.HI R3, RZ, 0x1f, R9 ;  /* 0x0000001fff037819 */ /* 0x000fe40000011409 */
[----:B------:R-:W-:Y:S02]  /*0120*/  IADD3 R8, P0, R9, R6, RZ ;  /* 0x0000000609087210 */ /* 0x000fe40007f1e0ff */
[----:B------:R-:W-:Y:S02]  /*0130*/  LOP3.LUT R5, R2, 0xffffffc0, RZ, 0xc0, !PT ;  /* 0xffffffc002057812 */ /* 0x000fe400078ec0ff */
[----:B------:R-:W-:Y:S02]  /*0140*/  LEA.HI.X.SX32 R13, R6, R3, 0x1, P0 ;  /* 0x00000003060d7211 */ /* 0x000fe400000f0eff */
[----:B------:R-:W-:Y:S01]  /*0150*/  LEA R6, P0, R8, UR4, 0x2 ;  /* 0x0000000408067c11 */ /* 0x000fe2000f8010ff */
[----:B------:R-:W1:Y:S01]  /*0160*/  LDC.64 R2, c[0x0][0x210] ;  /* 0x00008400ff027b82 */ /* 0x000e620000000a00 */
[----:B------:R-:W-:Y:S01]  /*0170*/  ISETP.GT.AND P1, PT, R9, 0x7f, PT ;  /* 0x0000007f0900780c */ /* 0x000fe20003f24270 */
[----:B------:R-:W-:Y:S01]  /*0180*/  IMAD.IADD R10, R4, 0x1, -R5 ;  /* 0x00000001040a7824 */ /* 0x000fe200078e0a05 */
[----:B------:R-:W-:Y:S01]  /*0190*/  LEA.HI.X R7, R8, UR5, R13, 0x2, P0 ;  /* 0x0000000508077c11 */ /* 0x000fe200080f140d */
[----:B------:R-:W-:Y:S01]  /*01a0*/  VIADD R8, R0, 0x1 ;  /* 0x0000000100087836 */ /* 0x000fe20000000000 */
[----:B------:R-:W-:-:S02]  /*01b0*/  CS2R R4, SRZ ;  /* 0x0000000000047805 */ /* 0x000fc4000001ff00 */
[----:B------:R-:W-:Y:S01]  /*01c0*/  SHF.R.S32.HI R13, RZ, 0xe, R12 ;  /* 0x0000000eff0d7819 */ /* 0x000fe2000001140c */
[----:B------:R-:W-:Y:S01]  /*01d0*/  ULDC.64 UR4, c[0x0][0x208] ;  /* 0x0000820000047ab9 */ /* 0x000fe20000000a00 */
[----:B------:R-:W-:-:S04]  /*01e0*/  LEA.HI R11, R11, R8, RZ, 0x8 ;  /* 0x000000080b0b7211 */ /* 0x000fc800078f40ff */
[----:B------:R-:W-:Y:S01]  /*01f0*/  LOP3.LUT R11, R11, 0x3ffff00, RZ, 0xc0, !PT ;  /* 0x03ffff000b0b7812 */ /* 0x000fe200078ec0ff */
[----:B------:R2:W3:Y:S01]  /*0200*/  @P1 LDG.E.EL.64 R4, desc[UR4][R6.64+-0x200] ;  /* 0xfffe000406041981 */ /* 0x0004e2000c2e1b00 */
[----:B------:R-:W-:Y:S01]  /*0210*/  IMAD R10, R13, 0x2000, R10 ;  /* 0x000020000d0a7824 */ /* 0x000fe200078e020a */
[C---:B------:R-:W-:Y:S02]  /*0220*/  ISETP.GE.AND P0, PT, R9.reuse, 0x80, PT ;  /* 0x000000800900780c */ /* 0x040fe40003f06270 */
[----:B------:R-:W-:Y:S02]  /*0230*/  IMAD.IADD R11, R8, 0x1, -R11 ;  /* 0x00000001080b7824 */ /* 0x000fe400078e0a0b */
[--C-:B------:R-:W-:Y:S02]  /*0240*/  IMAD R9, R9, 0x40, R10.reuse ;  /* 0x0000004009097824 */ /* 0x100fe400078e020a */
[----:B------:R-:W-:Y:S02]  /*0250*/  IMAD R11, R11, 0x40, R10 ;  /* 0x000000400b0b7824 */ /* 0x000fe400078e020a */
[--C-:B-1----:R-:W-:Y:S01]  /*0260*/  IMAD.WIDE R8, R9, 0x4, R2.reuse ;  /* 0x0000000409087825 */ /* 0x102fe200078e0202 */
[----:B--2---:R-:W1:Y:S03]  /*0270*/  LDC.64 R6, c[0x0][0x220] ;  /* 0x00008800ff067b82 */ /* 0x004e660000000a00 */
[----:B------:R-:W-:Y:S01]  /*0280*/  IMAD.WIDE R2, R11, 0x4, R2 ;  /* 0x000000040b027825 */ /* 0x000fe200078e0202 */
[----:B------:R-:W-:-:S06]  /*0290*/  CS2R R10, SRZ ;  /* 0x00000000000a7805 */ /* 0x000fcc000001ff00 */
[----:B------:R-:W2:Y:S04]  /*02a0*/  @!P0 LDG.E.EL R10, desc[UR4][R8.64] ;  /* 0x00000004080a8981 */ /* 0x000ea8000c2e1900 */
[----:B------:R-:W4:Y:S01]  /*02b0*/  @!P0 LDG.E.EL R11, desc[UR4][R2.64] ;  /* 0x00000004020b8981 */ /* 0x000f22000c2e1900 */
[----:B---3--:R-:W-:Y:S02]  /*02c0*/  SEL R12, R4, RZ, P1 ;  /* 0x000000ff040c7207 */ /* 0x008fe40000800000 */
[----:B------:R-:W-:Y:S01]  /*02d0*/  SEL R13, R5, RZ, P1 ;  /* 0x000000ff050d7207 */ /* 0x000fe20000800000 */
[----:B-1----:R-:W-:Y:S01]  /*02e0*/  IMAD.WIDE R4, R0, 0x4, R6 ;  /* 0x0000000400047825 */ /* 0x002fe200078e0206 */
[----:B------:R-:W-:Y:S02]  /*02f0*/  FSETP.GT.AND P1, PT, R12, RZ, PT ;  /* 0x000000ff0c00720b */ /* 0x000fe40003f24000 */
[----:B------:R-:W-:-:S11]  /*0300*/  FSETP.GT.AND P2, PT, R13, RZ, PT ;  /* 0x000000ff0d00720b */ /* 0x000fd60003f44000 */
[----:B------:R-:W-:Y:S02]  /*0310*/  @!P1 FMUL R12, R12, 0.10000000149011611938 ;  /* 0x3dcccccd0c0c9820 */ /* 0x000fe40000400000 */
[----:B------:R-:W-:Y:S01]  /*0320*/  @!P2 FMUL R13, R13, 0.10000000149011611938 ;  /* 0x3dcccccd0d0da820 */ /* 0x000fe20000400000 */
[----:B--2---:R-:W-:Y:S02]  /*0330*/  SEL R15, R10, RZ, !P0 ;  /* 0x000000ff0a0f7207 */ /* 0x004fe40004000000 */
[----:B----4-:R-:W-:Y:S02]  /*0340*/  SEL R10, R11, RZ, !P0 ;  /* 0x000000ff0b0a7207 */ /* 0x010fe40004000000 */
[----:B------:R-:W-:Y:S02]  /*0350*/  SEL R12, R15, R12, !P0 ;  /* 0x0000000c0f0c7207 */ /* 0x000fe40004000000 */
[----:B------:R-:W-:-:S05]  /*0360*/  SEL R13, R10, R13, !P0 ;  /* 0x0000000d0a0d7207 */ /* 0x000fca0004000000 */
[----:B------:R-:W-:Y:S01]  /*0370*/  STG.E.64 desc[UR4][R4.64], R12 ;  /* 0x0000000c04007986 */ /* 0x000fe2000c101b04 */
[----:B------:R-:W-:Y:S05]  /*0380*/  EXIT ;  /* 0x000000000000794d */ /* 0x000fea0003800000 */
.L_x_0:
[----:B------:R-:W-:-:S00]  /*0390*/  BRA `(.L_x_0) ;  /* 0xfffffffc00fc7947 */ /* 0x000fc0000383ffff */
[----:B------:R-:W-:-:S00]  /*03a0*/  NOP ;  /* 0x0000000000007918 */ /* 0x000fc00000000000 */
        /* <DEDUP_REMOVED lines=13> */
.L_x_1:


//--------------------- .nv.constant0.triton_poi_fused_cat_24 --------------------------
	.section	.nv.constant0.triton_poi_fused_cat_24,"a",@progbits
	.sectionflags	@""
	.align	4
.nv.constant0.triton_poi_fused_cat_24:
	.zero		556
